	.headerflags	@"EF_CUDA_TEXMODE_UNIFIED EF_CUDA_64BIT_ADDRESS EF_CUDA_ACCELERATORS EF_CUDA_SM90 EF_CUDA_VIRTUAL_SM(EF_CUDA_SM90)"
	.elftype	@"ET_EXEC"


//--------------------- .nv.info                  --------------------------
	.section	.nv.info,"",@"SHT_CUDA_INFO"
	.align	4


	//----- nvinfo : EIATTR_REGCOUNT
	.align		4
        /*0000*/ 	.byte	0x04, 0x2f
        /*0002*/ 	.short	(.L_2 - .L_1)
	.align		4
.L_1:
        /*0004*/ 	.word	index@(triton_poi_fused_cat_8)
        /*0008*/ 	.word	0x00000011


	//----- nvinfo : EIATTR_MIN_STACK_SIZE
	.align		4
.L_2:
        /*000c*/ 	.byte	0x04, 0x12
        /*000e*/ 	.short	(.L_4 - .L_3)
	.align		4
.L_3:
        /*0010*/ 	.word	index@(triton_poi_fused_cat_8)
        /*0014*/ 	.word	0x00000000


	//----- nvinfo : EIATTR_FRAME_SIZE
	.align		4
.L_4:
        /*0018*/ 	.byte	0x04, 0x11
        /*001a*/ 	.short	(.L_6 - .L_5)
	.align		4
.L_5:
        /*001c*/ 	.word	index@(triton_poi_fused_cat_8)
        /*0020*/ 	.word	0x00000000


	//----- nvinfo : EIATTR_MIN_STACK_SIZE
	.align		4
.L_6:
        /*0024*/ 	.byte	0x04, 0x12
        /*0026*/ 	.short	(.L_8 - .L_7)
	.align		4
.L_7:
        /*0028*/ 	.word	index@(triton_poi_fused_cat_8)
        /*002c*/ 	.word	0x00000000
.L_8:


//--------------------- .nv.info.triton_poi_fused_cat_8 --------------------------
	.section	.nv.info.triton_poi_fused_cat_8,"",@"SHT_CUDA_INFO"
	.sectionflags	@""
	.align	4


	//----- nvinfo : EIATTR_CUDA_API_VERSION
	.align		4
        /*0000*/ 	.byte	0x04, 0x37
        /*0002*/ 	.short	(.L_10 - .L_9)
.L_9:
        /*0004*/ 	.word	0x0000007c


	//----- nvinfo : EIATTR_KPARAM_INFO
	.align		4
.L_10:
        /*0008*/ 	.byte	0x04, 0x17
        /*000a*/ 	.short	(.L_12 - .L_11)
.L_11:
        /*000c*/ 	.word	0x00000000
        /*0010*/ 	.short	0x0003
        /*0012*/ 	.short	0x0018
        /*0014*/ 	.byte	0x00, 0xf0, 0x11, 0x00


	//----- nvinfo : EIATTR_KPARAM_INFO
	.align		4
.L_12:
        /*0018*/ 	.byte	0x04, 0x17
        /*001a*/ 	.short	(.L_14 - .L_13)
.L_13:
        /*001c*/ 	.word	0x00000000
        /*0020*/ 	.short	0x0002
        /*0022*/ 	.short	0x0010
        /*0024*/ 	.byte	0x00, 0xf4, 0x21, 0x00


	//----- nvinfo : EIATTR_KPARAM_INFO
	.align		4
.L_14:
        /*0028*/ 	.byte	0x04, 0x17
        /*002a*/ 	.short	(.L_16 - .L_15)
.L_15:
        /*002c*/ 	.word	0x00000000
        /*0030*/ 	.short	0x0001
        /*0032*/ 	.short	0x0008
        /*0034*/ 	.byte	0x00, 0xf4, 0x21, 0x00


	//----- nvinfo : EIATTR_KPARAM_INFO
	.align		4
.L_16:
        /*0038*/ 	.byte	0x04, 0x17
        /*003a*/ 	.short	(.L_18 - .L_17)
.L_17:
        /*003c*/ 	.word	0x00000000
        /*0040*/ 	.short	0x0000
        /*0042*/ 	.short	0x0000
        /*0044*/ 	.byte	0x00, 0xf4, 0x21, 0x00


	//----- nvinfo : EIATTR_SPARSE_MMA_MASK
	.align		4
.L_18:
        /*0048*/ 	.byte	0x03, 0x50
        /*004a*/ 	.short	0x0000


	//----- nvinfo : EIATTR_MAXREG_COUNT
	.align		4
        /*004c*/ 	.byte	0x03, 0x1b
        /*004e*/ 	.short	0x00ff


	//----- nvinfo : EIATTR_EXIT_INSTR_OFFSETS
	.align		4
        /*0050*/ 	.byte	0x04, 0x1c
        /*0052*/ 	.short	(.L_20 - .L_19)


	//   ....[0]....
.L_19:
        /*0054*/ 	.word	0x00000630


	//----- nvinfo : EIATTR_REQNTID
	.align		4
.L_20:
        /*0058*/ 	.byte	0x04, 0x10
        /*005a*/ 	.short	(.L_22 - .L_21)
.L_21:
        /*005c*/ 	.word	0x00000100
        /*0060*/ 	.word	0x00000001
        /*0064*/ 	.word	0x00000001


	//----- nvinfo : EIATTR_CBANK_PARAM_SIZE
	.align		4
.L_22:
        /*0068*/ 	.byte	0x03, 0x19
        /*006a*/ 	.short	0x001c


	//----- nvinfo : EIATTR_PARAM_CBANK
	.align		4
        /*006c*/ 	.byte	0x04, 0x0a
        /*006e*/ 	.short	(.L_24 - .L_23)
	.align		4
.L_23:
        /*0070*/ 	.word	index@(.nv.constant0.triton_poi_fused_cat_8)
        /*0074*/ 	.short	0x0210
        /*0076*/ 	.short	0x001c


	//----- nvinfo : EIATTR_SW_WAR
	.align		4
.L_24:
        /*0078*/ 	.byte	0x04, 0x36
        /*007a*/ 	.short	(.L_26 - .L_25)
.L_25:
        /*007c*/ 	.word	0x00000008
.L_26:


//--------------------- .nv.callgraph             --------------------------
	.section	.nv.callgraph,"",@"SHT_CUDA_CALLGRAPH"
	.align	4
	.sectionentsize	8
	.align		4
        /*0000*/ 	.word	0x00000000
	.align		4
        /*0004*/ 	.word	0xffffffff
	.align		4
        /*0008*/ 	.word	0x00000000
	.align		4
        /*000c*/ 	.word	0xfffffffe
	.align		4
        /*0010*/ 	.word	0x00000000
	.align		4
        /*0014*/ 	.word	0xfffffffd
	.align		4
        /*0018*/ 	.word	0x00000000
	.align		4
        /*001c*/ 	.word	0xfffffffc


//--------------------- .nv.constant4             --------------------------
	.section	.nv.constant4,"a",@progbits
	.align	8
	.align		8
.nv.constant4:
        /*0000*/ 	.dword	_$_str


//--------------------- .text.triton_poi_fused_cat_8 --------------------------
	.section	.text.triton_poi_fused_cat_8,"ax",@progbits
	.align	128
        .global         triton_poi_fused_cat_8
        .type           triton_poi_fused_cat_8,@function
        .size           triton_poi_fused_cat_8,(.L_x_1 - triton_poi_fused_cat_8)
        .other          triton_poi_fused_cat_8,@"STO_CUDA_ENTRY STV_DEFAULT"
triton_poi_fused_cat_8:
.text.triton_poi_fused_cat_8:
[----:B------:R-:W-:Y:S01]  /*0000*/  LDC R1, c[0x0][0x28] ;  /* 0x00000a00ff017b82 */ /* 0x000fe20000000800 */
[----:B------:R-:W1:Y:S07]  /*0010*/  S2R R0, SR_TID.X ;  /* 0x0000000000007919 */ /* 0x000e6e0000002100 */
[----:B------:R-:W2:Y:S01]  /*0020*/  LDC.64 R4, c[0x0][0x210] ;  /* 0x00008400ff047b82 */ /* 0x000ea20000000a00 */
[----:B------:R-:W-:Y:S01]  /*0030*/  ULDC.64 UR4, c[0x0][0x208] ;  /* 0x0000820000047ab9 */ /* 0x000fe20000000a00 */
[----:B------:R-:W-:Y:S01]  /*0040*/  ULDC.64 UR6, c[0x0][0x218] ;  /* 0x0000860000067ab9 */ /* 0x000fe20000000a00 */
[----:B------:R-:W3:Y:S01]  /*0050*/  S2R R3, SR_CTAID.X ;  /* 0x0000000000037919 */ /* 0x000ee20000002500 */
[----:B-1----:R-:W-:-:S05]  /*0060*/  IMAD.SHL.U32 R0, R0, 0x2, RZ ;  /* 0x0000000200007824 */ /* 0x002fca00078e00ff */
[----:B------:R-:W-:-:S05]  /*0070*/  LOP3.LUT R0, R0, 0x1fe, RZ, 0xc0, !PT ;  /* 0x000001fe00007812 */ /* 0x000fca00078ec0ff */
[----:B---3--:R-:W-:-:S05]  /*0080*/  IMAD R0, R3, 0x200, R0 ;  /* 0x0000020003007824 */ /* 0x008fca00078e0200 */
[----:B------:R-:W-:-:S04]  /*0090*/  SHF.R.S32.HI R3, RZ, 0x1f, R0 ;  /* 0x0000001fff037819 */ /* 0x000fc80000011400 */
[CC--:B------:R-:W-:Y:S02]  /*00a0*/  LEA.HI R6, R3.reuse, R0.reuse, RZ, 0xc ;  /* 0x0000000003067211 */ /* 0x0c0fe400078f60ff */
[----:B------:R-:W-:Y:S02]  /*00b0*/  LEA.HI R3, R3, R0, RZ, 0x13 ;  /* 0x0000000003037211 */ /* 0x000fe400078f98ff */
[----:B------:R-:W-:Y:S02]  /*00c0*/  SHF.R.S32.HI R2, RZ, 0xc, R6 ;  /* 0x0000000cff027819 */ /* 0x000fe40000011406 */
[----:B------:R-:W-:Y:S02]  /*00d0*/  SHF.R.S32.HI R8, RZ, 0x13, R3 ;  /* 0x00000013ff087819 */ /* 0x000fe40000011403 */
[----:B------:R-:W-:Y:S02]  /*00e0*/  LEA.HI R7, R2, R2, RZ, 0x7 ;  /* 0x0000000202077211 */ /* 0x000fe400078f38ff */
[----:B------:R-:W-:Y:S01]  /*00f0*/  LOP3.LUT R3, R3, 0xfff80000, RZ, 0xc0, !PT ;  /* 0xfff8000003037812 */ /* 0x000fe200078ec0ff */
[----:B------:R-:W-:Y:S01]  /*0100*/  IMAD.SHL.U32 R8, R8, 0x40000, RZ ;  /* 0x0004000008087824 */ /* 0x000fe200078e00ff */
[----:B------:R-:W-:-:S04]  /*0110*/  LOP3.LUT R7, R7, 0xffffff80, RZ, 0xc0, !PT ;  /* 0xffffff8007077812 */ /* 0x000fc800078ec0ff */
[----:B------:R-:W-:Y:S01]  /*0120*/  IADD3 R3, R8, R0, -R3 ;  /* 0x0000000008037210 */ /* 0x000fe20007ffe803 */
[----:B------:R-:W-:-:S04]  /*0130*/  IMAD.IADD R7, R2, 0x1, -R7 ;  /* 0x0000000102077824 */ /* 0x000fc800078e0a07 */
[----:B--2---:R-:W-:Y:S01]  /*0140*/  IMAD.WIDE R4, R3, 0x4, R4 ;  /* 0x0000000403047825 */ /* 0x004fe200078e0204 */
[----:B------:R-:W-:Y:S02]  /*0150*/  ISETP.GE.AND P1, PT, R7, 0x40, PT ;  /* 0x000000400700780c */ /* 0x000fe40003f26270 */
[----:B------:R-:W-:-:S11]  /*0160*/  CS2R R2, SRZ ;  /* 0x0000000000027805 */ /* 0x000fd6000001ff00 */
[----:B------:R1:W2:Y:S01]  /*0170*/  @!P1 LDG.E.64 R2, desc[UR4][R4.64] ;  /* 0x0000000404029981 */ /* 0x0002a2000c1e1b00 */
[----:B------:R-:W-:Y:S01]  /*0180*/  LOP3.LUT R9, R6, 0xfffff000, RZ, 0xc0, !PT ;  /* 0xfffff00006097812 */ /* 0x000fe200078ec0ff */
[C---:B------:R-:W-:Y:S01]  /*0190*/  IMAD.SHL.U32 R6, R7.reuse, 0x1000, RZ ;  /* 0x0000100007067824 */ /* 0x040fe200078e00ff */
[----:B------:R-:W-:Y:S02]  /*01a0*/  SHF.R.S32.HI R11, RZ, 0x1f, R8 ;  /* 0x0000001fff0b7819 */ /* 0x000fe40000011408 */
[----:B------:R-:W-:Y:S01]  /*01b0*/  ISETP.GT.AND P0, PT, R7, 0x3f, PT ;  /* 0x0000003f0700780c */ /* 0x000fe20003f04270 */
[----:B------:R-:W-:-:S05]  /*01c0*/  IMAD.IADD R9, R0, 0x1, -R9 ;  /* 0x0000000100097824 */ /* 0x000fca00078e0a09 */
[----:B------:R-:W-:Y:S02]  /*01d0*/  IADD3 R8, P2, P3, R6, R9, R8 ;  /* 0x0000000906087210 */ /* 0x000fe40007b5e008 */
[----:B------:R-:W-:Y:S02]  /*01e0*/  SHF.R.S32.HI R9, RZ, 0x1f, R9 ;  /* 0x0000001fff097819 */ /* 0x000fe40000011409 */
[----:B------:R-:W-:-:S04]  /*01f0*/  SHF.R.S32.HI R6, RZ, 0x1f, R6 ;  /* 0x0000001fff067819 */ /* 0x000fc80000011406 */
[----:B------:R-:W-:Y:S02]  /*0200*/  IADD3.X R9, R6, R9, R11, P2, P3 ;  /* 0x0000000906097210 */ /* 0x000fe400017e640b */
[----:B-1----:R-:W-:-:S04]  /*0210*/  LEA R4, P2, R8, UR6, 0x2 ;  /* 0x0000000608047c11 */ /* 0x002fc8000f8410ff */
[----:B------:R-:W-:Y:S02]  /*0220*/  LEA.HI.X R5, R8, UR7, R9, 0x2, P2 ;  /* 0x0000000708057c11 */ /* 0x000fe400090f1409 */
[----:B------:R-:W-:-:S06]  /*0230*/  CS2R R8, SRZ ;  /* 0x0000000000087805 */ /* 0x000fcc000001ff00 */
[----:B------:R1:W3:Y:S01]  /*0240*/  @P0 LDG.E.64 R8, desc[UR4][R4.64+-0x100000] ;  /* 0xf000000404080981 */ /* 0x0002e2000c1e1b00 */
[----:B--2---:R-:W-:Y:S02]  /*0250*/  SEL R2, R2, RZ, !P1 ;  /* 0x000000ff02027207 */ /* 0x004fe40004800000 */
[----:B------:R-:W-:-:S03]  /*0260*/  SEL R3, R3, RZ, !P1 ;  /* 0x000000ff03037207 */ /* 0x000fc60004800000 */
[C---:B------:R-:W-:Y:S01]  /*0270*/  FMUL R6, R2.reuse, 1.4426950216293334961 ;  /* 0x3fb8aa3b02067820 */ /* 0x040fe20000400000 */
[----:B------:R-:W-:Y:S01]  /*0280*/  FADD.FTZ R7, |R2|, -RZ ;  /* 0x800000ff02077221 */ /* 0x000fe20000010200 */
[C---:B------:R-:W-:Y:S01]  /*0290*/  FMUL R10, R3.reuse, 1.4426950216293334961 ;  /* 0x3fb8aa3b030a7820 */ /* 0x040fe20000400000 */
[----:B------:R-:W-:-:S03]  /*02a0*/  FADD.FTZ R11, |R3|, -RZ ;  /* 0x800000ff030b7221 */ /* 0x000fc60000010200 */
[----:B------:R-:W1:Y:S01]  /*02b0*/  FRND R6, R6 ;  /* 0x0000000600067307 */ /* 0x000e620000201000 */
[----:B------:R-:W-:Y:S02]  /*02c0*/  FSETP.GEU.AND P2, PT, R7, 0.40999999642372131348, PT ;  /* 0x3ed1eb850700780b */ /* 0x000fe40003f4e000 */
[----:B------:R-:W-:Y:S01]  /*02d0*/  FSETP.GEU.AND P3, PT, R11, 0.40999999642372131348, PT ;  /* 0x3ed1eb850b00780b */ /* 0x000fe20003f6e000 */
[----:B------:R-:W-:-:S04]  /*02e0*/  IMAD.MOV.U32 R11, RZ, RZ, 0x3ab5ebe6 ;  /* 0x3ab5ebe6ff0b7424 */ /* 0x000fc800078e00ff */
[----:B------:R-:W2:Y:S01]  /*02f0*/  FRND R10, R10 ;  /* 0x0000000a000a7307 */ /* 0x000ea20000201000 */
[----:B-1----:R-:W-:Y:S02]  /*0300*/  FSEL R5, R6, RZ, P2 ;  /* 0x000000ff06057208 */ /* 0x002fe40001000000 */
[----:B------:R-:W-:Y:S02]  /*0310*/  FSETP.NEU.AND P2, PT, R3, RZ, PT ;  /* 0x000000ff0300720b */ /* 0x000fe40003f4d000 */
[C---:B------:R-:W-:Y:S01]  /*0320*/  FSETP.NEU.AND P5, PT, R5.reuse, 128, PT ;  /* 0x430000000500780b */ /* 0x040fe20003fad000 */
[----:B------:R-:W-:Y:S01]  /*0330*/  FFMA.FTZ R14, -R5, 0.693145751953125, R2 ;  /* 0x3f317200050e7823 */ /* 0x000fe20000010102 */
[----:B--2---:R-:W-:-:S03]  /*0340*/  FSEL R12, R10, RZ, P3 ;  /* 0x000000ff0a0c7208 */ /* 0x004fc60001800000 */
[C---:B------:R-:W-:Y:S01]  /*0350*/  FFMA.FTZ R14, -R5.reuse, 1.428606765330187045e-06, R14 ;  /* 0x35bfbe8e050e7823 */ /* 0x040fe2000001010e */
[----:B------:R-:W-:Y:S02]  /*0360*/  FSEL R4, R5, 127, P5 ;  /* 0x42fe000005047808 */ /* 0x000fe40002800000 */
[C---:B------:R-:W-:Y:S01]  /*0370*/  FSETP.NEU.AND P4, PT, R12.reuse, 128, PT ;  /* 0x430000000c00780b */ /* 0x040fe20003f8d000 */
[----:B------:R-:W-:Y:S01]  /*0380*/  FFMA.FTZ R7, -R12, 0.693145751953125, R3 ;  /* 0x3f3172000c077823 */ /* 0x000fe20000010103 */
[----:B------:R-:W-:Y:S01]  /*0390*/  MUFU.EX2 R5, R4 ;  /* 0x0000000400057308 */ /* 0x000fe20000000800 */
[----:B------:R-:W-:Y:S02]  /*03a0*/  FSETP.NEU.AND P3, PT, R2, RZ, PT ;  /* 0x000000ff0200720b */ /* 0x000fe40003f6d000 */
[----:B------:R-:W-:Y:S01]  /*03b0*/  FFMA.FTZ R10, -R12, 1.428606765330187045e-06, R7 ;  /* 0x35bfbe8e0c0a7823 */ /* 0x000fe20000010107 */
[----:B------:R-:W-:Y:S01]  /*03c0*/  FFMA.FTZ R7, R14, R11, 0.0083824126049876213074 ;  /* 0x3c0956630e077423 */ /* 0x000fe2000001000b */
[----:B------:R-:W-:-:S02]  /*03d0*/  FSEL R12, R12, 127, P4 ;  /* 0x42fe00000c0c7808 */ /* 0x000fc40002000000 */
[----:B------:R-:W-:Y:S01]  /*03e0*/  FFMA.FTZ R11, R10, R11, 0.0083824126049876213074 ;  /* 0x3c0956630a0b7423 */ /* 0x000fe2000001000b */
[----:B------:R-:W-:Y:S01]  /*03f0*/  FFMA.FTZ R7, R14, R7, 0.041667830199003219604 ;  /* 0x3d2aabe30e077423 */ /* 0x000fe20000010007 */
[----:B------:R-:W1:Y:S01]  /*0400*/  MUFU.EX2 R6, R12 ;  /* 0x0000000c00067308 */ /* 0x000e620000000800 */
[----:B------:R-:W-:Y:S01]  /*0410*/  FSETP.GT.AND P6, PT, R4, 128, PT ;  /* 0x430000000400780b */ /* 0x000fe20003fc4000 */
[----:B------:R-:W-:Y:S01]  /*0420*/  FFMA.FTZ R11, R10, R11, 0.041667830199003219604 ;  /* 0x3d2aabe30a0b7423 */ /* 0x000fe2000001000b */
[----:B------:R-:W-:-:S03]  /*0430*/  FFMA.FTZ R7, R14, R7, 0.16666397452354431152 ;  /* 0x3e2aa9f60e077423 */ /* 0x000fc60000010007 */
[----:B------:R-:W-:Y:S01]  /*0440*/  FFMA.FTZ R11, R10, R11, 0.16666397452354431152 ;  /* 0x3e2aa9f60a0b7423 */ /* 0x000fe2000001000b */
[----:B------:R-:W-:-:S03]  /*0450*/  FFMA.FTZ R7, R14, R7, 0.49999994039535522461 ;  /* 0x3efffffe0e077423 */ /* 0x000fc60000010007 */
[----:B------:R-:W-:Y:S01]  /*0460*/  FFMA.FTZ R11, R10, R11, 0.49999994039535522461 ;  /* 0x3efffffe0a0b7423 */ /* 0x000fe2000001000b */
[----:B------:R-:W-:-:S03]  /*0470*/  FMUL R7, R14, R7 ;  /* 0x000000070e077220 */ /* 0x000fc60000400000 */
[----:B------:R-:W-:Y:S01]  /*0480*/  FMUL R11, R10, R11 ;  /* 0x0000000b0a0b7220 */ /* 0x000fe20000400000 */
[----:B------:R-:W-:Y:S01]  /*0490*/  FFMA.FTZ R14, R14, R7, R14 ;  /* 0x000000070e0e7223 */ /* 0x000fe2000001000e */
[----:B-1----:R-:W-:Y:S02]  /*04a0*/  FADD R7, R6, -1 ;  /* 0xbf80000006077421 */ /* 0x002fe40000000000 */
[----:B------:R-:W-:Y:S01]  /*04b0*/  FFMA.FTZ R11, R10, R11, R10 ;  /* 0x0000000b0a0b7223 */ /* 0x000fe2000001000a */
[----:B------:R-:W-:-:S03]  /*04c0*/  FADD R10, R5, -1 ;  /* 0xbf800000050a7421 */ /* 0x000fc60000000000 */
[----:B------:R-:W-:Y:S01]  /*04d0*/  FFMA.FTZ R11, R6, R11, R7 ;  /* 0x0000000b060b7223 */ /* 0x000fe20000010007 */
[----:B------:R-:W-:Y:S01]  /*04e0*/  FFMA.FTZ R5, R5, R14, R10 ;  /* 0x0000000e05057223 */ /* 0x000fe2000001000a */
[----:B------:R-:W1:Y:S02]  /*04f0*/  LDC.64 R6, c[0x0][0x220] ;  /* 0x00008800ff067b82 */ /* 0x000e640000000a00 */
[----:B------:R-:W-:Y:S01]  /*0500*/  @!P4 FADD R11, R11, R11 ;  /* 0x0000000b0b0bc221 */ /* 0x000fe20000000000 */
[C---:B------:R-:W-:Y:S01]  /*0510*/  FSETP.GT.AND P4, PT, R12.reuse, 128, PT ;  /* 0x430000000c00780b */ /* 0x040fe20003f84000 */
[----:B------:R-:W-:Y:S01]  /*0520*/  @!P5 FADD R5, R5, R5 ;  /* 0x000000050505d221 */ /* 0x000fe20000000000 */
[----:B------:R-:W-:Y:S02]  /*0530*/  FSETP.GEU.AND P5, PT, R12, -25, PT ;  /* 0xc1c800000c00780b */ /* 0x000fe40003fae000 */
[----:B------:R-:W-:Y:S01]  /*0540*/  FSEL R10, R11, +INF , !P4 ;  /* 0x7f8000000b0a7808 */ /* 0x000fe20006000000 */
[----:B------:R-:W-:Y:S01]  /*0550*/  FADD R11, R2, R2 ;  /* 0x00000002020b7221 */ /* 0x000fe20000000000 */
[----:B------:R-:W-:-:S02]  /*0560*/  FSEL R5, R5, +INF , !P6 ;  /* 0x7f80000005057808 */ /* 0x000fc40007000000 */
[----:B------:R-:W-:Y:S02]  /*0570*/  FSETP.GEU.AND P4, PT, R4, -25, PT ;  /* 0xc1c800000400780b */ /* 0x000fe40003f8e000 */
[----:B------:R-:W-:Y:S01]  /*0580*/  FSEL R10, R10, -1, P5 ;  /* 0xbf8000000a0a7808 */ /* 0x000fe20002800000 */
[----:B------:R-:W-:Y:S01]  /*0590*/  @!P2 FADD R10, R3, R3 ;  /* 0x00000003030aa221 */ /* 0x000fe20000000000 */
[----:B------:R-:W-:Y:S02]  /*05a0*/  @P3 FSEL R11, R5, -1, P4 ;  /* 0xbf800000050b3808 */ /* 0x000fe40002000000 */
[C---:B------:R-:W-:Y:S02]  /*05b0*/  FSETP.GT.AND P3, PT, R2.reuse, RZ, PT ;  /* 0x000000ff0200720b */ /* 0x040fe40003f64000 */
[----:B------:R-:W-:Y:S02]  /*05c0*/  FSETP.GT.AND P2, PT, R3, RZ, PT ;  /* 0x000000ff0300720b */ /* 0x000fe40003f44000 */
[----:B------:R-:W-:-:S02]  /*05d0*/  FSEL R4, R2, R11, P3 ;  /* 0x0000000b02047208 */ /* 0x000fc40001800000 */
[----:B------:R-:W-:Y:S01]  /*05e0*/  FSEL R5, R3, R10, P2 ;  /* 0x0000000a03057208 */ /* 0x000fe20001000000 */
[----:B-1----:R-:W-:Y:S01]  /*05f0*/  IMAD.WIDE R2, R0, 0x4, R6 ;  /* 0x0000000400027825 */ /* 0x002fe200078e0206 */
[----:B---3--:R-:W-:Y:S02]  /*0600*/  @P1 SEL R4, R8, RZ, P0 ;  /* 0x000000ff08041207 */ /* 0x008fe40000000000 */
[----:B------:R-:W-:-:S05]  /*0610*/  @P1 SEL R5, R9, RZ, P0 ;  /* 0x000000ff09051207 */ /* 0x000fca0000000000 */
[----:B------:R-:W-:Y:S01]  /*0620*/  STG.E.64 desc[UR4][R2.64], R4 ;  /* 0x0000000402007986 */ /* 0x000fe2000c101b04 */
[----:B------:R-:W-:Y:S05]  /*0630*/  EXIT ;  /* 0x000000000000794d */ /* 0x000fea0003800000 */
.L_x_0:
[----:B------:R-:W-:-:S00]  /*0640*/  BRA `(.L_x_0) ;  /* 0xfffffffc00fc7947 */ /* 0x000fc0000383ffff */
[----:B------:R-:W-:-:S00]  /*0650*/  NOP ;  /* 0x0000000000007918 */ /* 0x000fc00000000000 */
        /* <DEDUP_REMOVED lines=10> */
.L_x_1:


//--------------------- .nv.global.init           --------------------------
	.section	.nv.global.init,"aw",@progbits
.nv.global.init:
	.type		_$_str,@object
	.size		_$_str,(.L_0 - _$_str)
_$_str:
        /*0000*/ 	.byte	0x5f, 0x5f, 0x43, 0x55, 0x44, 0x41, 0x5f, 0x46, 0x54, 0x5a, 0x00
.L_0:


//--------------------- .nv.constant0.triton_poi_fused_cat_8 --------------------------
	.section	.nv.constant0.triton_poi_fused_cat_8,"a",@progbits
	.sectionflags	@""
	.align	4
.nv.constant0.triton_poi_fused_cat_8:
	.zero		556
